//
// Generated by NVIDIA NVVM Compiler
//
// Compiler Build ID: CL-36424714
// Cuda compilation tools, release 13.0, V13.0.88
// Based on NVVM 20.0.0
//

.version 9.0
.target sm_100
.address_size 64

	// .globl	_Z12vecAddkernelPfS_S_i

.visible .entry _Z12vecAddkernelPfS_S_i(
	.param .u64 .ptr .align 1 _Z12vecAddkernelPfS_S_i_param_0,
	.param .u64 .ptr .align 1 _Z12vecAddkernelPfS_S_i_param_1,
	.param .u64 .ptr .align 1 _Z12vecAddkernelPfS_S_i_param_2,
	.param .u32 _Z12vecAddkernelPfS_S_i_param_3
)
{
	.reg .pred 	%p<2>;
	.reg .b32 	%r<6>;
	.reg .b32 	%f<4>;
	.reg .b64 	%rd<11>;

	ld.param.u64 	%rd1, [_Z12vecAddkernelPfS_S_i_param_0];
	ld.param.u64 	%rd2, [_Z12vecAddkernelPfS_S_i_param_1];
	ld.param.u64 	%rd3, [_Z12vecAddkernelPfS_S_i_param_2];
	ld.param.u32 	%r2, [_Z12vecAddkernelPfS_S_i_param_3];
	mov.u32 	%r3, %ntid.x;
	mov.u32 	%r4, %ctaid.x;
	mov.u32 	%r5, %tid.x;
	mad.lo.s32 	%r1, %r3, %r4, %r5;
	setp.ge.s32 	%p1, %r1, %r2;
	@%p1 bra 	$L__BB0_2;
	cvta.to.global.u64 	%rd4, %rd1;
	cvta.to.global.u64 	%rd5, %rd2;
	cvta.to.global.u64 	%rd6, %rd3;
	mul.wide.s32 	%rd7, %r1, 4;
	add.s64 	%rd8, %rd4, %rd7;
	ld.global.f32 	%f1, [%rd8];
	add.s64 	%rd9, %rd5, %rd7;
	ld.global.f32 	%f2, [%rd9];
	add.f32 	%f3, %f1, %f2;
	add.s64 	%rd10, %rd6, %rd7;
	st.global.f32 	[%rd10], %f3;
$L__BB0_2:
	ret;

}


// ===== COMPILED SASS (sm_100) =====

	.target	sm_100

	.elftype	@"ET_EXEC"


//--------------------- .note.nv.tkinfo           --------------------------
	.section	.note.nv.tkinfo,"",@"SHT_NOTE"
	.sectionflags	@"SHF_NOTE_NV_TKINFO"
	.tkinfo
        /*0018*/ 	.word	0x00000002
        /*0030*/ 	.string	""
        /*0030*/ 	.string	"ptxas"
        /*0030*/ 	.string	"Cuda compilation tools, release 13.0, V13.0.88"
        /*0030*/ 	.string	"Build cuda_13.0.r13.0/compiler.36424714_0"
        /*0030*/ 	.string	"-arch sm_100 -m 64 "



//--------------------- .note.nv.cuinfo           --------------------------
	.section	.note.nv.cuinfo,"",@"SHT_NOTE"
	.sectionflags	@"SHF_NOTE_NV_CUINFO"
        /*0018*/ 	.short	0x0002
        /*001a*/ 	.short	0x0064
        /*001c*/ 	.short	0x0082
	.zero		2


//--------------------- .nv.info                  --------------------------
	.section	.nv.info,"",@"SHT_CUDA_INFO"
	.align	4


	//----- nvinfo : EIATTR_REGCOUNT
	.align		4
        /*0000*/ 	.byte	0x04, 0x2f
        /*0002*/ 	.short	(.L_1 - .L_0)
	.align		4
.L_0:
        /*0004*/ 	.word	index@(_Z12vecAddkernelPfS_S_i)
        /*0008*/ 	.word	0x0000000c


	//----- nvinfo : EIATTR_FRAME_SIZE
	.align		4
.L_1:
        /*000c*/ 	.byte	0x04, 0x11
        /*000e*/ 	.short	(.L_3 - .L_2)
	.align		4
.L_2:
        /*0010*/ 	.word	index@(_Z12vecAddkernelPfS_S_i)
        /*0014*/ 	.word	0x00000000


	//----- nvinfo : EIATTR_MIN_STACK_SIZE
	.align		4
.L_3:
        /*0018*/ 	.byte	0x04, 0x12
        /*001a*/ 	.short	(.L_5 - .L_4)
	.align		4
.L_4:
        /*001c*/ 	.word	index@(_Z12vecAddkernelPfS_S_i)
        /*0020*/ 	.word	0x00000000
.L_5:


//--------------------- .nv.compat                --------------------------
	.section	.nv.compat,"",@"SHT_CUDA_COMPAT_INFO"
	.align	4
        /*0000*/ 	.byte	0x02, 0x09, 0x00, 0x00, 0x02, 0x02, 0x01, 0x00, 0x02, 0x05, 0x05, 0x00, 0x03, 0x07, 0x01, 0x01
        /*0010*/ 	.byte	0x02, 0x03, 0x00, 0x00, 0x02, 0x06, 0x01, 0x00, 0x04, 0x0b, 0x08, 0x00, 0x09, 0x00, 0x00, 0x00
        /*0020*/ 	.byte	0x00, 0x00, 0x00, 0x00


//--------------------- .nv.info._Z12vecAddkernelPfS_S_i --------------------------
	.section	.nv.info._Z12vecAddkernelPfS_S_i,"",@"SHT_CUDA_INFO"
	.sectionflags	@""
	.align	4


	//----- nvinfo : EIATTR_CUDA_API_VERSION
	.align		4
        /*0000*/ 	.byte	0x04, 0x37
        /*0002*/ 	.short	(.L_7 - .L_6)
.L_6:
        /*0004*/ 	.word	0x00000082


	//----- nvinfo : EIATTR_KPARAM_INFO
	.align		4
.L_7:
        /*0008*/ 	.byte	0x04, 0x17
        /*000a*/ 	.short	(.L_9 - .L_8)
.L_8:
        /*000c*/ 	.word	0x00000000
        /*0010*/ 	.short	0x0003
        /*0012*/ 	.short	0x0018
        /*0014*/ 	.byte	0x00, 0xf0, 0x11, 0x00


	//----- nvinfo : EIATTR_KPARAM_INFO
	.align		4
.L_9:
        /*0018*/ 	.byte	0x04, 0x17
        /*001a*/ 	.short	(.L_11 - .L_10)
.L_10:
        /*001c*/ 	.word	0x00000000
        /*0020*/ 	.short	0x0002
        /*0022*/ 	.short	0x0010
        /*0024*/ 	.byte	0x00, 0xf5, 0x21, 0x00


	//----- nvinfo : EIATTR_KPARAM_INFO
	.align		4
.L_11:
        /*0028*/ 	.byte	0x04, 0x17
        /*002a*/ 	.short	(.L_13 - .L_12)
.L_12:
        /*002c*/ 	.word	0x00000000
        /*0030*/ 	.short	0x0001
        /*0032*/ 	.short	0x0008
        /*0034*/ 	.byte	0x00, 0xf5, 0x21, 0x00


	//----- nvinfo : EIATTR_KPARAM_INFO
	.align		4
.L_13:
        /*0038*/ 	.byte	0x04, 0x17
        /*003a*/ 	.short	(.L_15 - .L_14)
.L_14:
        /*003c*/ 	.word	0x00000000
        /*0040*/ 	.short	0x0000
        /*0042*/ 	.short	0x0000
        /*0044*/ 	.byte	0x00, 0xf5, 0x21, 0x00


	//----- nvinfo : EIATTR_SPARSE_MMA_MASK
	.align		4
.L_15:
        /*0048*/ 	.byte	0x03, 0x50
        /*004a*/ 	.short	0x0000


	//----- nvinfo : EIATTR_MAXREG_COUNT
	.align		4
        /*004c*/ 	.byte	0x03, 0x1b
        /*004e*/ 	.short	0x00ff


	//----- nvinfo : EIATTR_MERCURY_ISA_VERSION
	.align		4
        /*0050*/ 	.byte	0x03, 0x5f
        /*0052*/ 	.short	0x0101


	//----- nvinfo : EIATTR_VRC_CTA_INIT_COUNT
	.align		4
        /*0054*/ 	.byte	0x02, 0x4a
	.zero		1
	.zero		1


	//----- nvinfo : EIATTR_EXIT_INSTR_OFFSETS
	.align		4
        /*0058*/ 	.byte	0x04, 0x1c
        /*005a*/ 	.short	(.L_17 - .L_16)


	//   ....[0]....
.L_16:
        /*005c*/ 	.word	0x00000070


	//   ....[1]....
        /*0060*/ 	.word	0x00000130


	//----- nvinfo : EIATTR_CBANK_PARAM_SIZE
	.align		4
.L_17:
        /*0064*/ 	.byte	0x03, 0x19
        /*0066*/ 	.short	0x001c


	//----- nvinfo : EIATTR_PARAM_CBANK
	.align		4
        /*0068*/ 	.byte	0x04, 0x0a
        /*006a*/ 	.short	(.L_19 - .L_18)
	.align		4
.L_18:
        /*006c*/ 	.word	index@(.nv.constant0._Z12vecAddkernelPfS_S_i)
        /*0070*/ 	.short	0x0380
        /*0072*/ 	.short	0x001c


	//----- nvinfo : EIATTR_SW_WAR
	.align		4
.L_19:
        /*0074*/ 	.byte	0x04, 0x36
        /*0076*/ 	.short	(.L_21 - .L_20)
.L_20:
        /*0078*/ 	.word	0x00000008
.L_21:


//--------------------- .nv.callgraph             --------------------------
	.section	.nv.callgraph,"",@"SHT_CUDA_CALLGRAPH"
	.align	4
	.sectionentsize	8
	.align		4
        /*0000*/ 	.word	0x00000000
	.align		4
        /*0004*/ 	.word	0xffffffff
	.align		4
        /*0008*/ 	.word	0x00000000
	.align		4
        /*000c*/ 	.word	0xfffffffe
	.align		4
        /*0010*/ 	.word	0x00000000
	.align		4
        /*0014*/ 	.word	0xfffffffd
	.align		4
        /*0018*/ 	.word	0x00000000
	.align		4
        /*001c*/ 	.word	0xfffffffc


//--------------------- .text._Z12vecAddkernelPfS_S_i --------------------------
	.section	.text._Z12vecAddkernelPfS_S_i,"ax",@progbits
	.align	128
        .global         _Z12vecAddkernelPfS_S_i
        .type           _Z12vecAddkernelPfS_S_i,@function
        .size           _Z12vecAddkernelPfS_S_i,(.L_x_1 - _Z12vecAddkernelPfS_S_i)
        .other          _Z12vecAddkernelPfS_S_i,@"STO_CUDA_ENTRY STV_DEFAULT"
_Z12vecAddkernelPfS_S_i:
.text._Z12vecAddkernelPfS_S_i:
[----:B------:R-:W-:Y:S01]  /*0000*/  LDC R1, c[0x0][0x37c] ;  /* 0x0000df00ff017b82 */ /* 0x000fe20000000800 */
[----:B------:R-:W0:Y:S01]  /*0010*/  S2R R9, SR_CTAID.X ;  /* 0x0000000000097919 */ /* 0x000e220000002500 */
[----:B------:R-:W0:Y:S01]  /*0020*/  LDCU UR4, c[0x0][0x360] ;  /* 0x00006c00ff0477ac */ /* 0x000e220008000800 */
[----:B------:R-:W0:Y:S01]  /*0030*/  S2R R0, SR_TID.X ;  /* 0x0000000000007919 */ /* 0x000e220000002100 */
[----:B------:R-:W1:Y:S01]  /*0040*/  LDCU UR5, c[0x0][0x398] ;  /* 0x00007300ff0577ac */ /* 0x000e620008000800 */
[----:B0-----:R-:W-:-:S05]  /*0050*/  IMAD R9, R9, UR4, R0 ;  /* 0x0000000409097c24 */ /* 0x001fca000f8e0200 */
[----:B-1----:R-:W-:-:S13]  /*0060*/  ISETP.GE.AND P0, PT, R9, UR5, PT ;  /* 0x0000000509007c0c */ /* 0x002fda000bf06270 */
[----:B------:R-:W-:Y:S05]  /*0070*/  @P0 EXIT ;  /* 0x000000000000094d */ /* 0x000fea0003800000 */
[----:B------:R-:W0:Y:S01]  /*0080*/  LDC.64 R2, c[0x0][0x380] ;  /* 0x0000e000ff027b82 */ /* 0x000e220000000a00 */
[----:B------:R-:W1:Y:S07]  /*0090*/  LDCU.64 UR4, c[0x0][0x358] ;  /* 0x00006b00ff0477ac */ /* 0x000e6e0008000a00 */
[----:B------:R-:W2:Y:S08]  /*00a0*/  LDC.64 R4, c[0x0][0x388] ;  /* 0x0000e200ff047b82 */ /* 0x000eb00000000a00 */
[----:B------:R-:W3:Y:S01]  /*00b0*/  LDC.64 R6, c[0x0][0x390] ;  /* 0x0000e400ff067b82 */ /* 0x000ee20000000a00 */
[----:B0-----:R-:W-:-:S06]  /*00c0*/  IMAD.WIDE R2, R9, 0x4, R2 ;  /* 0x0000000409027825 */ /* 0x001fcc00078e0202 */
[----:B-1----:R-:W4:Y:S01]  /*00d0*/  LDG.E R2, desc[UR4][R2.64] ;  /* 0x0000000402027981 */ /* 0x002f22000c1e1900 */
[----:B--2---:R-:W-:-:S06]  /*00e0*/  IMAD.WIDE R4, R9, 0x4, R4 ;  /* 0x0000000409047825 */ /* 0x004fcc00078e0204 */
[----:B------:R-:W4:Y:S01]  /*00f0*/  LDG.E R5, desc[UR4][R4.64] ;  /* 0x0000000404057981 */ /* 0x000f22000c1e1900 */
[----:B---3--:R-:W-:-:S04]  /*0100*/  IMAD.WIDE R6, R9, 0x4, R6 ;  /* 0x0000000409067825 */ /* 0x008fc800078e0206 */
[----:B----4-:R-:W-:-:S05]  /*0110*/  FADD R9, R2, R5 ;  /* 0x0000000502097221 */ /* 0x010fca0000000000 */
[----:B------:R-:W-:Y:S01]  /*0120*/  STG.E desc[UR4][R6.64], R9 ;  /* 0x0000000906007986 */ /* 0x000fe2000c101904 */
[----:B------:R-:W-:Y:S05]  /*0130*/  EXIT ;  /* 0x000000000000794d */ /* 0x000fea0003800000 */
.L_x_0:
[----:B------:R-:W-:-:S00]  /*0140*/  BRA `(.L_x_0) ;  /* 0xfffffffc00fc7947 */ /* 0x000fc0000383ffff */
[----:B------:R-:W-:-:S00]  /*0150*/  NOP ;  /* 0x0000000000007918 */ /* 0x000fc00000000000 */
        /* <DEDUP_REMOVED lines=10> */
.L_x_1:


//--------------------- .nv.shared.reserved.0     --------------------------
	.section	.nv.shared.reserved.0,"aw",@nobits
	.weak		__nv_reservedSMEM_offset_0_alias
	.size		__nv_reservedSMEM_offset_0_alias, 0, 64
	.other		__nv_reservedSMEM_offset_0_alias,@"STO_CUDA_RESERVED_SHARED STV_DEFAULT"
__nv_reservedSMEM_offset_0_alias:
	.zero		0
	.zero		64


//--------------------- .nv.constant0._Z12vecAddkernelPfS_S_i --------------------------
	.section	.nv.constant0._Z12vecAddkernelPfS_S_i,"a",@progbits
	.sectionflags	@""
	.align	4
.nv.constant0._Z12vecAddkernelPfS_S_i:
	.zero		924


//--------------------- SYMBOLS --------------------------

	.type		.nv.reservedSmem.offset0,@object
	.size		.nv.reservedSmem.offset0,0x4
